//
// Generated by NVIDIA NVVM Compiler
//
// Compiler Build ID: CL-36424714
// Cuda compilation tools, release 13.0, V13.0.88
// Based on NVVM 20.0.0
//

.version 9.0
.target sm_100
.address_size 64

	// .globl	my_kernel_kernel0
// _ZZ17my_kernel_kernel0E18PaddedInput_shared has been demoted
// _ZZ17my_kernel_kernel0E18placeholder_shared has been demoted

.visible .entry my_kernel_kernel0(
	.param .u64 .ptr .align 1 my_kernel_kernel0_param_0,
	.param .u64 .ptr .align 1 my_kernel_kernel0_param_1,
	.param .u64 .ptr .align 1 my_kernel_kernel0_param_2,
	.param .u64 .ptr .align 1 my_kernel_kernel0_param_3
)
{
	.reg .pred 	%p<4>;
	.reg .b32 	%r<107>;
	.reg .b32 	%f<158>;
	.reg .b64 	%rd<71>;
	// demoted variable
	.shared .align 4 .b8 _ZZ17my_kernel_kernel0E18PaddedInput_shared[512];
	// demoted variable
	.shared .align 4 .b8 _ZZ17my_kernel_kernel0E18placeholder_shared[256];
	ld.param.u64 	%rd26, [my_kernel_kernel0_param_0];
	ld.param.u64 	%rd27, [my_kernel_kernel0_param_1];
	cvta.to.global.u64 	%rd28, %rd27;
	cvta.to.global.u64 	%rd1, %rd26;
	mov.u32 	%r1, %tid.x;
	mov.u32 	%r2, %ctaid.x;
	shr.u32 	%r13, %r2, 7;
	mul.lo.s32 	%r14, %r1, 24576;
	mad.lo.s32 	%r15, %r13, 196608, %r14;
	shr.u32 	%r16, %r2, 2;
	and.b32  	%r3, %r16, 31;
	mul.lo.s32 	%r17, %r3, 192;
	or.b32  	%r105, %r15, %r17;
	shl.b32 	%r18, %r1, 6;
	shl.b32 	%r19, %r1, 4;
	mad.lo.s32 	%r20, %r1, 48, %r19;
	and.b32  	%r21, %r18, 128;
	shl.b32 	%r22, %r2, 5;
	and.b32  	%r5, %r22, 96;
	and.b32  	%r23, %r19, 16;
	or.b32  	%r24, %r5, %r21;
	or.b32  	%r25, %r24, %r23;
	and.b32  	%r26, %r20, 128;
	add.s32 	%r27, %r20, 16;
	and.b32  	%r28, %r27, 128;
	add.s32 	%r29, %r20, 20;
	and.b32  	%r30, %r29, 128;
	add.s32 	%r31, %r20, 24;
	and.b32  	%r32, %r31, 128;
	add.s32 	%r33, %r20, 28;
	and.b32  	%r34, %r33, 128;
	add.s32 	%r35, %r20, 32;
	and.b32  	%r36, %r35, 128;
	add.s32 	%r37, %r20, 36;
	and.b32  	%r38, %r37, 128;
	add.s32 	%r39, %r20, 40;
	and.b32  	%r40, %r39, 128;
	add.s32 	%r41, %r20, 44;
	and.b32  	%r42, %r41, 128;
	add.s32 	%r43, %r20, 48;
	and.b32  	%r44, %r43, 128;
	add.s32 	%r45, %r20, 52;
	and.b32  	%r46, %r45, 128;
	add.s32 	%r47, %r20, 56;
	and.b32  	%r48, %r47, 128;
	add.s32 	%r49, %r20, 60;
	and.b32  	%r50, %r49, 128;
	shr.u32 	%r51, %r1, 2;
	and.b32  	%r6, %r51, 1;
	shl.b32 	%r52, %r1, 2;
	and.b32  	%r7, %r52, 12;
	or.b32  	%r53, %r50, %r5;
	or.b32  	%r54, %r53, %r23;
	mul.wide.u32 	%rd2, %r54, 4;
	add.s64 	%rd70, %rd28, 60;
	or.b32  	%r55, %r48, %r5;
	or.b32  	%r56, %r55, %r23;
	mul.wide.u32 	%rd29, %r56, 4;
	or.b64  	%rd4, %rd29, 56;
	or.b32  	%r57, %r46, %r5;
	or.b32  	%r58, %r57, %r23;
	mul.wide.u32 	%rd30, %r58, 4;
	or.b64  	%rd5, %rd30, 52;
	or.b32  	%r59, %r44, %r5;
	or.b32  	%r60, %r59, %r23;
	mul.wide.u32 	%rd31, %r60, 4;
	or.b64  	%rd6, %rd31, 48;
	or.b32  	%r61, %r42, %r5;
	or.b32  	%r62, %r61, %r23;
	mul.wide.u32 	%rd32, %r62, 4;
	or.b64  	%rd7, %rd32, 44;
	or.b32  	%r63, %r40, %r5;
	or.b32  	%r64, %r63, %r23;
	mul.wide.u32 	%rd33, %r64, 4;
	or.b64  	%rd8, %rd33, 40;
	or.b32  	%r65, %r38, %r5;
	or.b32  	%r66, %r65, %r23;
	mul.wide.u32 	%rd34, %r66, 4;
	or.b64  	%rd9, %rd34, 36;
	or.b32  	%r67, %r36, %r5;
	or.b32  	%r68, %r67, %r23;
	mul.wide.u32 	%rd35, %r68, 4;
	or.b64  	%rd10, %rd35, 32;
	or.b32  	%r69, %r34, %r5;
	or.b32  	%r70, %r69, %r23;
	mul.wide.u32 	%rd36, %r70, 4;
	or.b64  	%rd11, %rd36, 28;
	or.b32  	%r71, %r32, %r5;
	or.b32  	%r72, %r71, %r23;
	mul.wide.u32 	%rd37, %r72, 4;
	or.b64  	%rd12, %rd37, 24;
	or.b32  	%r73, %r30, %r5;
	or.b32  	%r74, %r73, %r23;
	mul.wide.u32 	%rd38, %r74, 4;
	or.b64  	%rd13, %rd38, 20;
	or.b32  	%r75, %r28, %r5;
	or.b32  	%r76, %r75, %r23;
	mul.wide.u32 	%rd39, %r76, 4;
	or.b64  	%rd14, %rd39, 16;
	or.b32  	%r77, %r26, %r5;
	or.b32  	%r78, %r77, %r23;
	mul.wide.u32 	%rd40, %r78, 4;
	or.b64  	%rd15, %rd40, 12;
	or.b64  	%rd16, %rd40, 8;
	or.b64  	%rd17, %rd40, 4;
	mul.wide.u32 	%rd18, %r25, 4;
	mul.wide.u32 	%rd41, %r105, 4;
	add.s64 	%rd42, %rd41, %rd1;
	add.s64 	%rd69, %rd42, 49152;
	mov.b32 	%r106, 0;
	mov.f32 	%f142, 0f00000000;
	mov.f32 	%f143, %f142;
	mov.f32 	%f144, %f142;
	mov.f32 	%f145, %f142;
	mov.f32 	%f146, %f142;
	mov.f32 	%f147, %f142;
	mov.f32 	%f148, %f142;
	mov.f32 	%f149, %f142;
	mov.f32 	%f150, %f142;
	mov.f32 	%f151, %f142;
	mov.f32 	%f152, %f142;
	mov.f32 	%f153, %f142;
	mov.f32 	%f154, %f142;
	mov.f32 	%f155, %f142;
	mov.f32 	%f156, %f142;
	mov.f32 	%f157, %f142;
$L__BB0_1:
	setp.gt.u32 	%p1, %r1, 7;
	bar.sync 	0;
	@%p1 bra 	$L__BB0_4;
	setp.gt.u32 	%p2, %r1, 3;
	mul.wide.u32 	%rd43, %r105, 4;
	add.s64 	%rd44, %rd1, %rd43;
	ld.global.nc.f32 	%f34, [%rd44];
	shl.b32 	%r79, %r1, 6;
	mov.u32 	%r80, _ZZ17my_kernel_kernel0E18PaddedInput_shared;
	add.s32 	%r81, %r80, %r79;
	st.shared.f32 	[%r81], %f34;
	ld.global.nc.f32 	%f35, [%rd69+-49148];
	st.shared.f32 	[%r81+4], %f35;
	ld.global.nc.f32 	%f36, [%rd69+-48768];
	st.shared.f32 	[%r81+8], %f36;
	ld.global.nc.f32 	%f37, [%rd69+-48764];
	st.shared.f32 	[%r81+12], %f37;
	ld.global.nc.f32 	%f38, [%rd69+-24576];
	st.shared.f32 	[%r81+16], %f38;
	ld.global.nc.f32 	%f39, [%rd69+-24572];
	st.shared.f32 	[%r81+20], %f39;
	ld.global.nc.f32 	%f40, [%rd69+-24192];
	st.shared.f32 	[%r81+24], %f40;
	ld.global.nc.f32 	%f41, [%rd69+-24188];
	st.shared.f32 	[%r81+28], %f41;
	ld.global.nc.f32 	%f42, [%rd69];
	st.shared.f32 	[%r81+32], %f42;
	ld.global.nc.f32 	%f43, [%rd69+4];
	st.shared.f32 	[%r81+36], %f43;
	ld.global.nc.f32 	%f44, [%rd69+384];
	st.shared.f32 	[%r81+40], %f44;
	ld.global.nc.f32 	%f45, [%rd69+388];
	st.shared.f32 	[%r81+44], %f45;
	ld.global.nc.f32 	%f46, [%rd69+24576];
	st.shared.f32 	[%r81+48], %f46;
	ld.global.nc.f32 	%f47, [%rd69+24580];
	st.shared.f32 	[%r81+52], %f47;
	ld.global.nc.f32 	%f48, [%rd69+24960];
	st.shared.f32 	[%r81+56], %f48;
	ld.global.nc.f32 	%f49, [%rd69+24964];
	st.shared.f32 	[%r81+60], %f49;
	@%p2 bra 	$L__BB0_4;
	add.s64 	%rd45, %rd70, %rd18;
	ld.global.nc.f32 	%f50, [%rd45+-60];
	shl.b32 	%r82, %r1, 6;
	mov.u32 	%r83, _ZZ17my_kernel_kernel0E18placeholder_shared;
	add.s32 	%r84, %r83, %r82;
	st.shared.f32 	[%r84], %f50;
	add.s64 	%rd46, %rd70, %rd17;
	ld.global.nc.f32 	%f51, [%rd46+-60];
	st.shared.f32 	[%r84+4], %f51;
	add.s64 	%rd47, %rd70, %rd16;
	ld.global.nc.f32 	%f52, [%rd47+-60];
	st.shared.f32 	[%r84+8], %f52;
	add.s64 	%rd48, %rd70, %rd15;
	ld.global.nc.f32 	%f53, [%rd48+-60];
	st.shared.f32 	[%r84+12], %f53;
	add.s64 	%rd49, %rd70, %rd14;
	ld.global.nc.f32 	%f54, [%rd49+-60];
	st.shared.f32 	[%r84+16], %f54;
	add.s64 	%rd50, %rd70, %rd13;
	ld.global.nc.f32 	%f55, [%rd50+-60];
	st.shared.f32 	[%r84+20], %f55;
	add.s64 	%rd51, %rd70, %rd12;
	ld.global.nc.f32 	%f56, [%rd51+-60];
	st.shared.f32 	[%r84+24], %f56;
	add.s64 	%rd52, %rd70, %rd11;
	ld.global.nc.f32 	%f57, [%rd52+-60];
	st.shared.f32 	[%r84+28], %f57;
	add.s64 	%rd53, %rd70, %rd10;
	ld.global.nc.f32 	%f58, [%rd53+-60];
	st.shared.f32 	[%r84+32], %f58;
	add.s64 	%rd54, %rd70, %rd9;
	ld.global.nc.f32 	%f59, [%rd54+-60];
	st.shared.f32 	[%r84+36], %f59;
	add.s64 	%rd55, %rd70, %rd8;
	ld.global.nc.f32 	%f60, [%rd55+-60];
	st.shared.f32 	[%r84+40], %f60;
	add.s64 	%rd56, %rd70, %rd7;
	ld.global.nc.f32 	%f61, [%rd56+-60];
	st.shared.f32 	[%r84+44], %f61;
	add.s64 	%rd57, %rd70, %rd6;
	ld.global.nc.f32 	%f62, [%rd57+-60];
	st.shared.f32 	[%r84+48], %f62;
	add.s64 	%rd58, %rd70, %rd5;
	ld.global.nc.f32 	%f63, [%rd58+-60];
	st.shared.f32 	[%r84+52], %f63;
	add.s64 	%rd59, %rd70, %rd4;
	ld.global.nc.f32 	%f64, [%rd59+-60];
	st.shared.f32 	[%r84+56], %f64;
	add.s64 	%rd60, %rd70, %rd2;
	ld.global.nc.f32 	%f65, [%rd60];
	st.shared.f32 	[%r84+60], %f65;
$L__BB0_4:
	bar.sync 	0;
	shl.b32 	%r85, %r6, 3;
	shl.b32 	%r86, %r1, 2;
	and.b32  	%r87, %r86, 4064;
	or.b32  	%r88, %r85, %r87;
	mov.u32 	%r89, _ZZ17my_kernel_kernel0E18PaddedInput_shared;
	add.s32 	%r90, %r89, %r88;
	ld.shared.f32 	%f66, [%r90];
	shl.b32 	%r91, %r7, 2;
	mov.u32 	%r92, _ZZ17my_kernel_kernel0E18placeholder_shared;
	add.s32 	%r93, %r92, %r91;
	ld.shared.f32 	%f67, [%r93];
	fma.rn.f32 	%f68, %f66, %f67, %f157;
	ld.shared.f32 	%f69, [%r93+64];
	fma.rn.f32 	%f70, %f66, %f69, %f156;
	ld.shared.f32 	%f71, [%r93+4];
	fma.rn.f32 	%f72, %f66, %f71, %f155;
	ld.shared.f32 	%f73, [%r93+68];
	fma.rn.f32 	%f74, %f66, %f73, %f154;
	ld.shared.f32 	%f75, [%r93+8];
	fma.rn.f32 	%f76, %f66, %f75, %f153;
	ld.shared.f32 	%f77, [%r93+72];
	fma.rn.f32 	%f78, %f66, %f77, %f152;
	ld.shared.f32 	%f79, [%r93+12];
	fma.rn.f32 	%f80, %f66, %f79, %f151;
	ld.shared.f32 	%f81, [%r93+76];
	fma.rn.f32 	%f82, %f66, %f81, %f150;
	ld.shared.f32 	%f83, [%r90+4];
	ld.shared.f32 	%f84, [%r93+128];
	fma.rn.f32 	%f157, %f83, %f84, %f68;
	ld.shared.f32 	%f85, [%r93+192];
	fma.rn.f32 	%f156, %f83, %f85, %f70;
	ld.shared.f32 	%f86, [%r93+132];
	fma.rn.f32 	%f155, %f83, %f86, %f72;
	ld.shared.f32 	%f87, [%r93+196];
	fma.rn.f32 	%f154, %f83, %f87, %f74;
	ld.shared.f32 	%f88, [%r93+136];
	fma.rn.f32 	%f153, %f83, %f88, %f76;
	ld.shared.f32 	%f89, [%r93+200];
	fma.rn.f32 	%f152, %f83, %f89, %f78;
	ld.shared.f32 	%f90, [%r93+140];
	fma.rn.f32 	%f151, %f83, %f90, %f80;
	ld.shared.f32 	%f91, [%r93+204];
	fma.rn.f32 	%f150, %f83, %f91, %f82;
	ld.shared.f32 	%f92, [%r90+16];
	fma.rn.f32 	%f93, %f92, %f67, %f149;
	fma.rn.f32 	%f94, %f92, %f69, %f148;
	fma.rn.f32 	%f95, %f92, %f71, %f147;
	fma.rn.f32 	%f96, %f92, %f73, %f146;
	fma.rn.f32 	%f97, %f92, %f75, %f145;
	fma.rn.f32 	%f98, %f92, %f77, %f144;
	fma.rn.f32 	%f99, %f92, %f79, %f143;
	fma.rn.f32 	%f100, %f92, %f81, %f142;
	ld.shared.f32 	%f101, [%r90+20];
	fma.rn.f32 	%f149, %f101, %f84, %f93;
	fma.rn.f32 	%f148, %f101, %f85, %f94;
	fma.rn.f32 	%f147, %f101, %f86, %f95;
	fma.rn.f32 	%f146, %f101, %f87, %f96;
	fma.rn.f32 	%f145, %f101, %f88, %f97;
	fma.rn.f32 	%f144, %f101, %f89, %f98;
	fma.rn.f32 	%f143, %f101, %f90, %f99;
	fma.rn.f32 	%f142, %f101, %f91, %f100;
	add.s32 	%r106, %r106, 1;
	add.s64 	%rd70, %rd70, 1024;
	add.s32 	%r105, %r105, 2;
	add.s64 	%rd69, %rd69, 8;
	setp.ne.s32 	%p3, %r106, 48;
	@%p3 bra 	$L__BB0_1;
	ld.param.u64 	%rd68, [my_kernel_kernel0_param_3];
	ld.param.u64 	%rd67, [my_kernel_kernel0_param_2];
	cvta.to.global.u64 	%rd61, %rd68;
	cvta.to.global.u64 	%rd62, %rd67;
	add.s32 	%r94, %r5, %r7;
	shl.b32 	%r95, %r2, 11;
	and.b32  	%r96, %r95, 2147221504;
	shl.b32 	%r97, %r1, 11;
	and.b32  	%r98, %r97, 2080768;
	add.s32 	%r99, %r96, %r98;
	shl.b32 	%r100, %r3, 8;
	shl.b32 	%r101, %r6, 7;
	or.b32  	%r102, %r94, %r99;
	or.b32  	%r103, %r102, %r100;
	add.s32 	%r104, %r103, %r101;
	mul.wide.u32 	%rd63, %r94, 4;
	add.s64 	%rd64, %rd61, %rd63;
	ld.global.nc.f32 	%f102, [%rd64];
	add.f32 	%f103, %f157, %f102;
	max.f32 	%f104, %f103, 0f00000000;
	mul.wide.u32 	%rd65, %r104, 4;
	add.s64 	%rd66, %rd62, %rd65;
	st.global.f32 	[%rd66], %f104;
	ld.global.nc.f32 	%f105, [%rd64+64];
	add.f32 	%f106, %f156, %f105;
	max.f32 	%f107, %f106, 0f00000000;
	st.global.f32 	[%rd66+64], %f107;
	ld.global.nc.f32 	%f108, [%rd64+4];
	add.f32 	%f109, %f155, %f108;
	max.f32 	%f110, %f109, 0f00000000;
	st.global.f32 	[%rd66+4], %f110;
	ld.global.nc.f32 	%f111, [%rd64+68];
	add.f32 	%f112, %f154, %f111;
	max.f32 	%f113, %f112, 0f00000000;
	st.global.f32 	[%rd66+68], %f113;
	ld.global.nc.f32 	%f114, [%rd64+8];
	add.f32 	%f115, %f153, %f114;
	max.f32 	%f116, %f115, 0f00000000;
	st.global.f32 	[%rd66+8], %f116;
	ld.global.nc.f32 	%f117, [%rd64+72];
	add.f32 	%f118, %f152, %f117;
	max.f32 	%f119, %f118, 0f00000000;
	st.global.f32 	[%rd66+72], %f119;
	ld.global.nc.f32 	%f120, [%rd64+12];
	add.f32 	%f121, %f151, %f120;
	max.f32 	%f122, %f121, 0f00000000;
	st.global.f32 	[%rd66+12], %f122;
	ld.global.nc.f32 	%f123, [%rd64+76];
	add.f32 	%f124, %f150, %f123;
	max.f32 	%f125, %f124, 0f00000000;
	st.global.f32 	[%rd66+76], %f125;
	add.f32 	%f126, %f149, %f102;
	max.f32 	%f127, %f126, 0f00000000;
	st.global.f32 	[%rd66+32768], %f127;
	add.f32 	%f128, %f148, %f105;
	max.f32 	%f129, %f128, 0f00000000;
	st.global.f32 	[%rd66+32832], %f129;
	add.f32 	%f130, %f147, %f108;
	max.f32 	%f131, %f130, 0f00000000;
	st.global.f32 	[%rd66+32772], %f131;
	add.f32 	%f132, %f146, %f111;
	max.f32 	%f133, %f132, 0f00000000;
	st.global.f32 	[%rd66+32836], %f133;
	add.f32 	%f134, %f145, %f114;
	max.f32 	%f135, %f134, 0f00000000;
	st.global.f32 	[%rd66+32776], %f135;
	add.f32 	%f136, %f144, %f117;
	max.f32 	%f137, %f136, 0f00000000;
	st.global.f32 	[%rd66+32840], %f137;
	add.f32 	%f138, %f143, %f120;
	max.f32 	%f139, %f138, 0f00000000;
	st.global.f32 	[%rd66+32780], %f139;
	add.f32 	%f140, %f142, %f123;
	max.f32 	%f141, %f140, 0f00000000;
	st.global.f32 	[%rd66+32844], %f141;
	ret;

}


// ===== COMPILED SASS (sm_100) =====

	.target	sm_100

	.elftype	@"ET_EXEC"


//--------------------- .note.nv.tkinfo           --------------------------
	.section	.note.nv.tkinfo,"",@"SHT_NOTE"
	.sectionflags	@"SHF_NOTE_NV_TKINFO"
	.tkinfo
        /*0018*/ 	.word	0x00000002
        /*0030*/ 	.string	""
        /*0030*/ 	.string	"ptxas"
        /*0030*/ 	.string	"Cuda compilation tools, release 13.0, V13.0.88"
        /*0030*/ 	.string	"Build cuda_13.0.r13.0/compiler.36424714_0"
        /*0030*/ 	.string	"-arch sm_100 -m 64 "



//--------------------- .note.nv.cuinfo           --------------------------
	.section	.note.nv.cuinfo,"",@"SHT_NOTE"
	.sectionflags	@"SHF_NOTE_NV_CUINFO"
        /*0018*/ 	.short	0x0002
        /*001a*/ 	.short	0x0064
        /*001c*/ 	.short	0x0082
	.zero		2


//--------------------- .nv.info                  --------------------------
	.section	.nv.info,"",@"SHT_CUDA_INFO"
	.align	4


	//----- nvinfo : EIATTR_REGCOUNT
	.align		4
        /*0000*/ 	.byte	0x04, 0x2f
        /*0002*/ 	.short	(.L_1 - .L_0)
	.align		4
.L_0:
        /*0004*/ 	.word	index@(my_kernel_kernel0)
        /*0008*/ 	.word	0x00000048


	//----- nvinfo : EIATTR_FRAME_SIZE
	.align		4
.L_1:
        /*000c*/ 	.byte	0x04, 0x11
        /*000e*/ 	.short	(.L_3 - .L_2)
	.align		4
.L_2:
        /*0010*/ 	.word	index@(my_kernel_kernel0)
        /*0014*/ 	.word	0x00000000


	//----- nvinfo : EIATTR_MIN_STACK_SIZE
	.align		4
.L_3:
        /*0018*/ 	.byte	0x04, 0x12
        /*001a*/ 	.short	(.L_5 - .L_4)
	.align		4
.L_4:
        /*001c*/ 	.word	index@(my_kernel_kernel0)
        /*0020*/ 	.word	0x00000000
.L_5:


//--------------------- .nv.compat                --------------------------
	.section	.nv.compat,"",@"SHT_CUDA_COMPAT_INFO"
	.align	4
        /*0000*/ 	.byte	0x02, 0x09, 0x00, 0x00, 0x02, 0x02, 0x01, 0x00, 0x02, 0x05, 0x05, 0x00, 0x03, 0x07, 0x01, 0x01
        /*0010*/ 	.byte	0x02, 0x03, 0x00, 0x00, 0x02, 0x06, 0x01, 0x00, 0x04, 0x0b, 0x08, 0x00, 0x09, 0x00, 0x00, 0x00
        /*0020*/ 	.byte	0x00, 0x00, 0x00, 0x00


//--------------------- .nv.info.my_kernel_kernel0 --------------------------
	.section	.nv.info.my_kernel_kernel0,"",@"SHT_CUDA_INFO"
	.sectionflags	@""
	.align	4


	//----- nvinfo : EIATTR_CUDA_API_VERSION
	.align		4
        /*0000*/ 	.byte	0x04, 0x37
        /*0002*/ 	.short	(.L_7 - .L_6)
.L_6:
        /*0004*/ 	.word	0x00000082


	//----- nvinfo : EIATTR_KPARAM_INFO
	.align		4
.L_7:
        /*0008*/ 	.byte	0x04, 0x17
        /*000a*/ 	.short	(.L_9 - .L_8)
.L_8:
        /*000c*/ 	.word	0x00000000
        /*0010*/ 	.short	0x0003
        /*0012*/ 	.short	0x0018
        /*0014*/ 	.byte	0x00, 0xf5, 0x21, 0x00


	//----- nvinfo : EIATTR_KPARAM_INFO
	.align		4
.L_9:
        /*0018*/ 	.byte	0x04, 0x17
        /*001a*/ 	.short	(.L_11 - .L_10)
.L_10:
        /*001c*/ 	.word	0x00000000
        /*0020*/ 	.short	0x0002
        /*0022*/ 	.short	0x0010
        /*0024*/ 	.byte	0x00, 0xf5, 0x21, 0x00


	//----- nvinfo : EIATTR_KPARAM_INFO
	.align		4
.L_11:
        /*0028*/ 	.byte	0x04, 0x17
        /*002a*/ 	.short	(.L_13 - .L_12)
.L_12:
        /*002c*/ 	.word	0x00000000
        /*0030*/ 	.short	0x0001
        /*0032*/ 	.short	0x0008
        /*0034*/ 	.byte	0x00, 0xf5, 0x21, 0x00


	//----- nvinfo : EIATTR_KPARAM_INFO
	.align		4
.L_13:
        /*0038*/ 	.byte	0x04, 0x17
        /*003a*/ 	.short	(.L_15 - .L_14)
.L_14:
        /*003c*/ 	.word	0x00000000
        /*0040*/ 	.short	0x0000
        /*0042*/ 	.short	0x0000
        /*0044*/ 	.byte	0x00, 0xf5, 0x21, 0x00


	//----- nvinfo : EIATTR_SPARSE_MMA_MASK
	.align		4
.L_15:
        /*0048*/ 	.byte	0x03, 0x50
        /*004a*/ 	.short	0x0000


	//----- nvinfo : EIATTR_MAXREG_COUNT
	.align		4
        /*004c*/ 	.byte	0x03, 0x1b
        /*004e*/ 	.short	0x00ff


	//----- nvinfo : EIATTR_NUM_BARRIERS
	.align		4
        /*0050*/ 	.byte	0x02, 0x4c
        /*0052*/ 	.byte	0x01
	.zero		1


	//----- nvinfo : EIATTR_MERCURY_ISA_VERSION
	.align		4
        /*0054*/ 	.byte	0x03, 0x5f
        /*0056*/ 	.short	0x0101


	//----- nvinfo : EIATTR_VRC_CTA_INIT_COUNT
	.align		4
        /*0058*/ 	.byte	0x02, 0x4a
	.zero		1
	.zero		1


	//----- nvinfo : EIATTR_EXIT_INSTR_OFFSETS
	.align		4
        /*005c*/ 	.byte	0x04, 0x1c
        /*005e*/ 	.short	(.L_17 - .L_16)


	//   ....[0]....
.L_16:
        /*0060*/ 	.word	0x000013f0


	//----- nvinfo : EIATTR_CRS_STACK_SIZE
	.align		4
.L_17:
        /*0064*/ 	.byte	0x04, 0x1e
        /*0066*/ 	.short	(.L_19 - .L_18)
.L_18:
        /*0068*/ 	.word	0x00000000


	//----- nvinfo : EIATTR_CBANK_PARAM_SIZE
	.align		4
.L_19:
        /*006c*/ 	.byte	0x03, 0x19
        /*006e*/ 	.short	0x0020


	//----- nvinfo : EIATTR_PARAM_CBANK
	.align		4
        /*0070*/ 	.byte	0x04, 0x0a
        /*0072*/ 	.short	(.L_21 - .L_20)
	.align		4
.L_20:
        /*0074*/ 	.word	index@(.nv.constant0.my_kernel_kernel0)
        /*0078*/ 	.short	0x0380
        /*007a*/ 	.short	0x0020


	//----- nvinfo : EIATTR_SW_WAR
	.align		4
.L_21:
        /*007c*/ 	.byte	0x04, 0x36
        /*007e*/ 	.short	(.L_23 - .L_22)
.L_22:
        /*0080*/ 	.word	0x00000008
.L_23:


//--------------------- .nv.callgraph             --------------------------
	.section	.nv.callgraph,"",@"SHT_CUDA_CALLGRAPH"
	.align	4
	.sectionentsize	8
	.align		4
        /*0000*/ 	.word	0x00000000
	.align		4
        /*0004*/ 	.word	0xffffffff
	.align		4
        /*0008*/ 	.word	0x00000000
	.align		4
        /*000c*/ 	.word	0xfffffffe
	.align		4
        /*0010*/ 	.word	0x00000000
	.align		4
        /*0014*/ 	.word	0xfffffffd
	.align		4
        /*0018*/ 	.word	0x00000000
	.align		4
        /*001c*/ 	.word	0xfffffffc


//--------------------- .text.my_kernel_kernel0   --------------------------
	.section	.text.my_kernel_kernel0,"ax",@progbits
	.align	128
        .global         my_kernel_kernel0
        .type           my_kernel_kernel0,@function
        .size           my_kernel_kernel0,(.L_x_4 - my_kernel_kernel0)
        .other          my_kernel_kernel0,@"STO_CUDA_ENTRY STV_DEFAULT"
my_kernel_kernel0:
.text.my_kernel_kernel0:
[----:B------:R-:W-:Y:S01]  /*0000*/  LDC R1, c[0x0][0x37c] ;  /* 0x0000df00ff017b82 */ /* 0x000fe20000000800 */
[----:B------:R-:W0:Y:S07]  /*0010*/  S2R R7, SR_CTAID.X ;  /* 0x0000000000077919 */ /* 0x000e2e0000002500 */
[----:B------:R-:W1:Y:S01]  /*0020*/  LDC.64 R8, c[0x0][0x380] ;  /* 0x0000e000ff087b82 */ /* 0x000e620000000a00 */
[----:B------:R-:W2:Y:S01]  /*0030*/  LDCU.64 UR8, c[0x0][0x388] ;  /* 0x00007100ff0877ac */ /* 0x000ea20008000a00 */
[----:B------:R-:W-:Y:S01]  /*0040*/  CS2R R42, SRZ ;  /* 0x00000000002a7805 */ /* 0x000fe2000001ff00 */
[----:B------:R-:W3:Y:S01]  /*0050*/  S2R R6, SR_TID.X ;  /* 0x0000000000067919 */ /* 0x000ee20000002100 */
[----:B------:R-:W-:Y:S01]  /*0060*/  CS2R R40, SRZ ;  /* 0x0000000000287805 */ /* 0x000fe2000001ff00 */
[----:B------:R-:W-:Y:S01]  /*0070*/  UMOV UR4, 0x400 ;  /* 0x0000040000047882 */ /* 0x000fe20000000000 */
[----:B------:R-:W-:Y:S01]  /*0080*/  CS2R R38, SRZ ;  /* 0x0000000000267805 */ /* 0x000fe2000001ff00 */
[----:B------:R-:W-:Y:S01]  /*0090*/  UIADD3 UR5, UPT, UPT, UR4, 0x200, URZ ;  /* 0x0000020004057890 */ /* 0x000fe2000fffe0ff */
[----:B------:R-:W4:Y:S01]  /*00a0*/  S2UR UR7, SR_CgaCtaId ;  /* 0x00000000000779c3 */ /* 0x000f220000008800 */
[----:B------:R-:W1:Y:S01]  /*00b0*/  LDCU.64 UR10, c[0x0][0x358] ;  /* 0x00006b00ff0a77ac */ /* 0x000e620008000a00 */
[----:B--2---:R-:W-:-:S04]  /*00c0*/  UIADD3 UR8, UP0, UPT, UR8, 0x3c, URZ ;  /* 0x0000003c08087890 */ /* 0x004fc8000ff1e0ff */
[----:B------:R-:W-:Y:S01]  /*00d0*/  UIADD3.X UR9, UPT, UPT, URZ, UR9, URZ, UP0, !UPT ;  /* 0x00000009ff097290 */ /* 0x000fe200087fe4ff */
[--C-:B0-----:R-:W-:Y:S01]  /*00e0*/  SHF.R.U32.HI R3, RZ, 0x7, R7.reuse ;  /* 0x00000007ff037819 */ /* 0x101fe20000011607 */
[----:B------:R-:W-:Y:S01]  /*00f0*/  IMAD.SHL.U32 R4, R7, 0x20, RZ ;  /* 0x0000002007047824 */ /* 0x000fe200078e00ff */
[----:B------:R-:W-:Y:S01]  /*0100*/  SHF.R.U32.HI R0, RZ, 0x2, R7 ;  /* 0x00000002ff007819 */ /* 0x000fe20000011607 */
[----:B----4-:R-:W-:Y:S01]  /*0110*/  ULEA UR6, UR7, UR5, 0x18 ;  /* 0x0000000507067291 */ /* 0x010fe2000f8ec0ff */
[----:B---3--:R-:W-:Y:S01]  /*0120*/  IMAD.SHL.U32 R10, R6, 0x4, RZ ;  /* 0x00000004060a7824 */ /* 0x008fe200078e00ff */
[--C-:B------:R-:W-:Y:S01]  /*0130*/  SHF.R.U32.HI R2, RZ, 0x2, R6.reuse ;  /* 0x00000002ff027819 */ /* 0x100fe20000011606 */
[----:B------:R-:W-:Y:S01]  /*0140*/  IMAD R3, R3, 0x8, R6 ;  /* 0x0000000803037824 */ /* 0x000fe200078e0206 */
[----:B------:R-:W-:Y:S01]  /*0150*/  LOP3.LUT R0, R0, 0x1f, RZ, 0xc0, !PT ;  /* 0x0000001f00007812 */ /* 0x000fe200078ec0ff */
[----:B------:R-:W-:Y:S01]  /*0160*/  ULEA UR5, UR7, UR4, 0x18 ;  /* 0x0000000407057291 */ /* 0x000fe2000f8ec0ff */
[----:B------:R-:W-:-:S02]  /*0170*/  LOP3.LUT R4, R4, 0x60, RZ, 0xc0, !PT ;  /* 0x0000006004047812 */ /* 0x000fc400078ec0ff */
[----:B------:R-:W-:Y:S01]  /*0180*/  LOP3.LUT R2, R2, 0x1, RZ, 0xc0, !PT ;  /* 0x0000000102027812 */ /* 0x000fe200078ec0ff */
[----:B------:R-:W-:Y:S01]  /*0190*/  IMAD R36, R3, 0x80, R0 ;  /* 0x0000008003247824 */ /* 0x000fe200078e0200 */
[----:B------:R-:W-:Y:S01]  /*01a0*/  LOP3.LUT R5, R10, 0xfe0, RZ, 0xc0, !PT ;  /* 0x00000fe00a057812 */ /* 0x000fe200078ec0ff */
[C---:B------:R-:W-:Y:S01]  /*01b0*/  IMAD.SHL.U32 R3, R6.reuse, 0x40, RZ ;  /* 0x0000004006037824 */ /* 0x040fe200078e00ff */
[----:B------:R-:W-:Y:S01]  /*01c0*/  UMOV UR4, URZ ;  /* 0x000000ff00047c82 */ /* 0x000fe20008000000 */
[----:B------:R-:W-:Y:S02]  /*01d0*/  IMAD.SHL.U32 R0, R6, 0x10, RZ ;  /* 0x0000001006007824 */ /* 0x000fe400078e00ff */
[C---:B------:R-:W-:Y:S01]  /*01e0*/  VIADD R19, R3.reuse, 0x1c ;  /* 0x0000001c03137836 */ /* 0x040fe20000000000 */
[--C-:B------:R-:W-:Y:S01]  /*01f0*/  LOP3.LUT R34, R4, 0x80, R3.reuse, 0xf8, !PT ;  /* 0x0000008004227812 */ /* 0x100fe200078ef803 */
[C---:B------:R-:W-:Y:S01]  /*0200*/  VIADD R17, R3.reuse, 0x18 ;  /* 0x0000001803117836 */ /* 0x040fe20000000000 */
[----:B------:R-:W-:Y:S01]  /*0210*/  LOP3.LUT R11, R0, 0x10, RZ, 0xc0, !PT ;  /* 0x00000010000b7812 */ /* 0x000fe200078ec0ff */
[C---:B------:R-:W-:Y:S01]  /*0220*/  VIADD R15, R3.reuse, 0x14 ;  /* 0x00000014030f7836 */ /* 0x040fe20000000000 */
[C---:B------:R-:W-:Y:S01]  /*0230*/  LOP3.LUT R0, R4.reuse, 0x80, R3, 0xf8, !PT ;  /* 0x0000008004007812 */ /* 0x040fe200078ef803 */
        /* <DEDUP_REMOVED lines=11> */
[----:B------:R-:W-:Y:S01]  /*02f0*/  LOP3.LUT R14, R4, 0x80, R31, 0xf8, !PT ;  /* 0x00000080040e7812 */ /* 0x000fe200078ef81f */
[C---:B------:R-:W-:Y:S01]  /*0300*/  VIADD R25, R3.reuse, 0x28 ;  /* 0x0000002803197836 */ /* 0x040fe20000000000 */
[-C--:B------:R-:W-:Y:S01]  /*0310*/  LOP3.LUT R54, R26, R11.reuse, RZ, 0xfc, !PT ;  /* 0x0000000b1a367212 */ /* 0x080fe200078efcff */
[C---:B------:R-:W-:Y:S01]  /*0320*/  VIADD R23, R3.reuse, 0x24 ;  /* 0x0000002403177836 */ /* 0x040fe20000000000 */
[-C--:B------:R-:W-:Y:S01]  /*0330*/  LOP3.LUT R52, R28, R11.reuse, RZ, 0xfc, !PT ;  /* 0x0000000b1c347212 */ /* 0x080fe200078efcff */
[----:B------:R-:W-:Y:S01]  /*0340*/  VIADD R21, R3, 0x20 ;  /* 0x0000002003157836 */ /* 0x000fe20000000000 */
[-C--:B------:R-:W-:Y:S01]  /*0350*/  LOP3.LUT R50, R30, R11.reuse, RZ, 0xfc, !PT ;  /* 0x0000000b1e327212 */ /* 0x080fe200078efcff */
[----:B------:R-:W-:Y:S01]  /*0360*/  IMAD R3, R36, 0xc0, RZ ;  /* 0x000000c024037824 */ /* 0x000fe200078e02ff */
[-C--:B------:R-:W-:Y:S01]  /*0370*/  LOP3.LUT R48, R32, R11.reuse, RZ, 0xfc, !PT ;  /* 0x0000000b20307212 */ /* 0x080fe200078efcff */
[----:B------:R-:W-:Y:S01]  /*0380*/  IMAD R5, R2, 0x8, R5 ;  /* 0x0000000802057824 */ /* 0x000fe200078e0205 */
[----:B------:R-:W-:Y:S01]  /*0390*/  LOP3.LUT R34, R34, R11, RZ, 0xfc, !PT ;  /* 0x0000000b22227212 */ /* 0x000fe200078efcff */
[----:B-1----:R-:W-:Y:S01]  /*03a0*/  IMAD.WIDE.U32 R8, R3, 0x4, R8 ;  /* 0x0000000403087825 */ /* 0x002fe200078e0008 */
[----:B------:R-:W-:-:S02]  /*03b0*/  LOP3.LUT R16, R4, 0x80, R29, 0xf8, !PT ;  /* 0x0000008004107812 */ /* 0x000fc400078ef81d */
[----:B------:R-:W-:Y:S02]  /*03c0*/  CS2R R30, SRZ ;  /* 0x00000000001e7805 */ /* 0x000fe4000001ff00 */
[----:B------:R-:W-:Y:S01]  /*03d0*/  LOP3.LUT R18, R4, 0x80, R27, 0xf8, !PT ;  /* 0x0000008004127812 */ /* 0x000fe200078ef81b */
[----:B------:R-:W-:Y:S01]  /*03e0*/  IMAD.WIDE.U32 R54, R54, 0x4, RZ ;  /* 0x0000000436367825 */ /* 0x000fe200078e00ff */
[C---:B------:R-:W-:Y:S02]  /*03f0*/  LOP3.LUT R20, R4.reuse, 0x80, R25, 0xf8, !PT ;  /* 0x0000008004147812 */ /* 0x040fe400078ef819 */
[----:B------:R-:W-:Y:S02]  /*0400*/  CS2R R32, SRZ ;  /* 0x0000000000207805 */ /* 0x000fe4000001ff00 */
[----:B------:R-:W-:Y:S01]  /*0410*/  LOP3.LUT R22, R4, 0x80, R23, 0xf8, !PT ;  /* 0x0000008004167812 */ /* 0x000fe200078ef817 */
[----:B------:R-:W-:Y:S01]  /*0420*/  IMAD.WIDE.U32 R52, R52, 0x4, RZ ;  /* 0x0000000434347825 */ /* 0x000fe200078e00ff */
[----:B------:R-:W-:-:S02]  /*0430*/  LOP3.LUT R24, R4, 0x80, R21, 0xf8, !PT ;  /* 0x0000008004187812 */ /* 0x000fc400078ef815 */
[----:B------:R-:W-:Y:S02]  /*0440*/  CS2R R26, SRZ ;  /* 0x00000000001a7805 */ /* 0x000fe4000001ff00 */
[-C--:B------:R-:W-:Y:S01]  /*0450*/  LOP3.LUT R12, R12, R11.reuse, RZ, 0xfc, !PT ;  /* 0x0000000b0c0c7212 */ /* 0x080fe200078efcff */
[----:B------:R-:W-:Y:S01]  /*0460*/  IMAD.WIDE.U32 R50, R50, 0x4, RZ ;  /* 0x0000000432327825 */ /* 0x000fe200078e00ff */
[----:B------:R-:W-:Y:S02]  /*0470*/  LOP3.LUT R14, R14, R11, RZ, 0xfc, !PT ;  /* 0x0000000b0e0e7212 */ /* 0x000fe400078efcff */
[----:B------:R-:W-:Y:S02]  /*0480*/  CS2R R28, SRZ ;  /* 0x00000000001c7805 */ /* 0x000fe4000001ff00 */
[----:B------:R-:W-:Y:S01]  /*0490*/  IADD3 R44, P0, PT, R8, 0xc000, RZ ;  /* 0x0000c000082c7810 */ /* 0x000fe20007f1e0ff */
[----:B------:R-:W-:Y:S01]  /*04a0*/  IMAD.WIDE.U32 R48, R48, 0x4, RZ ;  /* 0x0000000430307825 */ /* 0x000fe200078e00ff */
[----:B------:R-:W-:-:S02]  /*04b0*/  LOP3.LUT R2, R4, 0x80, R35, 0xf8, !PT ;  /* 0x0000008004027812 */ /* 0x000fc400078ef823 */
[-C--:B------:R-:W-:Y:S01]  /*04c0*/  LOP3.LUT R16, R16, R11.reuse, RZ, 0xfc, !PT ;  /* 0x0000000b10107212 */ /* 0x080fe200078efcff */
[----:B------:R-:W-:Y:S01]  /*04d0*/  IMAD.WIDE.U32 R46, R34, 0x4, RZ ;  /* 0x00000004222e7825 */ /* 0x000fe200078e00ff */
[-C--:B------:R-:W-:Y:S02]  /*04e0*/  LOP3.LUT R18, R18, R11.reuse, RZ, 0xfc, !PT ;  /* 0x0000000b12127212 */ /* 0x080fe400078efcff */
[-C--:B------:R-:W-:Y:S01]  /*04f0*/  LOP3.LUT R20, R20, R11.reuse, RZ, 0xfc, !PT ;  /* 0x0000000b14147212 */ /* 0x080fe200078efcff */
[----:B------:R-:W-:Y:S01]  /*0500*/  IMAD.X R45, RZ, RZ, R9, P0 ;  /* 0x000000ffff2d7224 */ /* 0x000fe200000e0609 */
[-C--:B------:R-:W-:Y:S01]  /*0510*/  LOP3.LUT R22, R22, R11.reuse, RZ, 0xfc, !PT ;  /* 0x0000000b16167212 */ /* 0x080fe200078efcff */
[----:B------:R-:W-:Y:S01]  /*0520*/  IMAD.WIDE.U32 R68, R12, 0x4, RZ ;  /* 0x000000040c447825 */ /* 0x000fe200078e00ff */
[----:B------:R-:W-:Y:S02]  /*0530*/  LOP3.LUT R56, R24, R11, RZ, 0xfc, !PT ;  /* 0x0000000b18387212 */ /* 0x000fe400078efcff */
[----:B------:R-:W-:-:S02]  /*0540*/  CS2R R24, SRZ ;  /* 0x0000000000187805 */ /* 0x000fc4000001ff00 */
[----:B------:R-:W-:Y:S01]  /*0550*/  LOP3.LUT R8, R10, 0xc, RZ, 0xc0, !PT ;  /* 0x0000000c0a087812 */ /* 0x000fe200078ec0ff */
[----:B------:R-:W-:Y:S01]  /*0560*/  IMAD.WIDE.U32 R66, R14, 0x4, RZ ;  /* 0x000000040e427825 */ /* 0x000fe200078e00ff */
[-C--:B------:R-:W-:Y:S02]  /*0570*/  LOP3.LUT R2, R2, R11.reuse, RZ, 0xfc, !PT ;  /* 0x0000000b02027212 */ /* 0x080fe400078efcff */
[----:B------:R-:W-:Y:S01]  /*0580*/  LOP3.LUT R0, R0, R11, RZ, 0xfc, !PT ;  /* 0x0000000b00007212 */ /* 0x000fe200078efcff */
[----:B------:R-:W-:Y:S01]  /*0590*/  IMAD.WIDE.U32 R64, R16, 0x4, RZ ;  /* 0x0000000410407825 */ /* 0x000fe200078e00ff */
[----:B------:R-:W-:Y:S02]  /*05a0*/  LEA R8, R8, UR6, 0x2 ;  /* 0x0000000608087c11 */ /* 0x000fe4000f8e10ff */
[----:B------:R-:W-:Y:S01]  /*05b0*/  LOP3.LUT R9, R54, 0x1c, RZ, 0xfc, !PT ;  /* 0x0000001c36097812 */ /* 0x000fe200078efcff */
[----:B------:R-:W-:Y:S01]  /*05c0*/  IMAD.WIDE.U32 R62, R18, 0x4, RZ ;  /* 0x00000004123e7825 */ /* 0x000fe200078e00ff */
[----:B------:R-:W-:-:S02]  /*05d0*/  LOP3.LUT R10, R52, 0x18, RZ, 0xfc, !PT ;  /* 0x00000018340a7812 */ /* 0x000fc400078efcff */
[----:B------:R-:W-:Y:S01]  /*05e0*/  LOP3.LUT R11, R50, 0x14, RZ, 0xfc, !PT ;  /* 0x00000014320b7812 */ /* 0x000fe200078efcff */
[----:B------:R-:W-:Y:S01]  /*05f0*/  IMAD.WIDE.U32 R60, R20, 0x4, RZ ;  /* 0x00000004143c7825 */ /* 0x000fe200078e00ff */
[----:B------:R-:W-:Y:S02]  /*0600*/  LOP3.LUT R12, R48, 0x10, RZ, 0xfc, !PT ;  /* 0x00000010300c7812 */ /* 0x000fe400078efcff */
[----:B------:R-:W-:Y:S01]  /*0610*/  LOP3.LUT R13, R46, 0xc, RZ, 0xfc, !PT ;  /* 0x0000000c2e0d7812 */ /* 0x000fe200078efcff */
[----:B------:R-:W-:Y:S01]  /*0620*/  IMAD.WIDE.U32 R58, R22, 0x4, RZ ;  /* 0x00000004163a7825 */ /* 0x000fe200078e00ff */
[C---:B------:R-:W-:Y:S02]  /*0630*/  LOP3.LUT R14, R46.reuse, 0x8, RZ, 0xfc, !PT ;  /* 0x000000082e0e7812 */ /* 0x040fe400078efcff */
[----:B------:R-:W-:Y:S01]  /*0640*/  LOP3.LUT R15, R46, 0x4, RZ, 0xfc, !PT ;  /* 0x000000042e0f7812 */ /* 0x000fe200078efcff */
[----:B------:R-:W-:-:S07]  /*0650*/  IMAD.WIDE.U32 R56, R56, 0x4, RZ ;  /* 0x0000000438387825 */ /* 0x000fce00078e00ff */
.L_x_2:
[----:B------:R-:W-:Y:S01]  /*0660*/  BAR.SYNC.DEFER_BLOCKING 0x0 ;  /* 0x0000000000007b1d */ /* 0x000fe20000010000 */
[----:B------:R-:W-:-:S05]  /*0670*/  ISETP.GT.U32.AND P0, PT, R6, 0x7, PT ;  /* 0x000000070600780c */ /* 0x000fca0003f04070 */
[----:B------:R-:W-:Y:S08]  /*0680*/  BSSY.RECONVERGENT B0, `(.L_x_0) ;  /* 0x000005c000007945 */ /* 0x000ff00003800200 */
[----:B------:R-:W-:Y:S05]  /*0690*/  @P0 BRA `(.L_x_1) ;  /* 0x0000000400680947 */ /* 0x000fea0003800000 */
[----:B------:R-:W0:Y:S01]  /*06a0*/  LDC.64 R18, c[0x0][0x380] ;  /* 0x0000e000ff127b82 */ /* 0x000e220000000a00 */
[----:B------:R-:W2:Y:S01]  /*06b0*/  LDG.E.CONSTANT R17, desc[UR10][R44.64+-0xbffc] ;  /* 0xff40040a2c117981 */ /* 0x000ea2000c1e9900 */
[----:B------:R-:W1:Y:S01]  /*06c0*/  S2R R34, SR_CgaCtaId ;  /* 0x0000000000227919 */ /* 0x000e620000008800 */
[----:B------:R-:W-:Y:S02]  /*06d0*/  MOV R35, 0x400 ;  /* 0x0000040000237802 */ /* 0x000fe40000000f00 */
[----:B------:R-:W3:Y:S04]  /*06e0*/  LDG.E.CONSTANT R20, desc[UR10][R44.64] ;  /* 0x0000000a2c147981 */ /* 0x000ee8000c1e9900 */
[----:B------:R-:W3:Y:S04]  /*06f0*/  LDG.E.CONSTANT R22, desc[UR10][R44.64+0x180] ;  /* 0x0001800a2c167981 */ /* 0x000ee8000c1e9900 */
[----:B------:R-:W3:Y:S01]  /*0700*/  LDG.E.CONSTANT R23, desc[UR10][R44.64+0x184] ;  /* 0x0001840a2c177981 */ /* 0x000ee2000c1e9900 */
[----:B0-----:R-:W-:-:S05]  /*0710*/  IMAD.WIDE.U32 R18, R3, 0x4, R18 ;  /* 0x0000000403127825 */ /* 0x001fca00078e0012 */
[----:B------:R-:W2:Y:S04]  /*0720*/  LDG.E.CONSTANT R16, desc[UR10][R18.64] ;  /* 0x0000000a12107981 */ /* 0x000ea8000c1e9900 */
[----:B------:R-:W2:Y:S04]  /*0730*/  LDG.E.CONSTANT R18, desc[UR10][R44.64+-0xbe80] ;  /* 0xff41800a2c127981 */ /* 0x000ea8000c1e9900 */
[----:B------:R-:W2:Y:S01]  /*0740*/  LDG.E.CONSTANT R19, desc[UR10][R44.64+-0xbe7c] ;  /* 0xff41840a2c137981 */ /* 0x000ea2000c1e9900 */
[----:B-1----:R-:W-:-:S05]  /*0750*/  LEA R21, R34, R35, 0x18 ;  /* 0x0000002322157211 */ /* 0x002fca00078ec0ff */
[C---:B------:R-:W-:Y:S02]  /*0760*/  IMAD R36, R6.reuse, 0x40, R21 ;  /* 0x0000004006247824 */ /* 0x040fe400078e0215 */
[----:B------:R-:W3:Y:S04]  /*0770*/  LDG.E.CONSTANT R21, desc[UR10][R44.64+0x4] ;  /* 0x0000040a2c157981 */ /* 0x000ee8000c1e9900 */
[----:B--2---:R0:W-:Y:S04]  /*0780*/  STS.128 [R36], R16 ;  /* 0x0000001024007388 */ /* 0x0041e80000000c00 */
[----:B0-----:R-:W2:Y:S04]  /*0790*/  LDG.E.CONSTANT R16, desc[UR10][R44.64+-0x6000] ;  /* 0xffa0000a2c107981 */ /* 0x001ea8000c1e9900 */
[----:B------:R-:W2:Y:S04]  /*07a0*/  LDG.E.CONSTANT R17, desc[UR10][R44.64+-0x5ffc] ;  /* 0xffa0040a2c117981 */ /* 0x000ea8000c1e9900 */
[----:B------:R-:W2:Y:S04]  /*07b0*/  LDG.E.CONSTANT R18, desc[UR10][R44.64+-0x5e80] ;  /* 0xffa1800a2c127981 */ /* 0x000ea8000c1e9900 */
[----:B------:R-:W2:Y:S04]  /*07c0*/  LDG.E.CONSTANT R19, desc[UR10][R44.64+-0x5e7c] ;  /* 0xffa1840a2c137981 */ /* 0x000ea8000c1e9900 */
[----:B--2---:R0:W-:Y:S04]  /*07d0*/  STS.128 [R36+0x10], R16 ;  /* 0x0000101024007388 */ /* 0x0041e80000000c00 */
[----:B0-----:R-:W2:Y:S04]  /*07e0*/  LDG.E.CONSTANT R16, desc[UR10][R44.64+0x6000] ;  /* 0x0060000a2c107981 */ /* 0x001ea8000c1e9900 */
[----:B------:R-:W2:Y:S04]  /*07f0*/  LDG.E.CONSTANT R17, desc[UR10][R44.64+0x6004] ;  /* 0x0060040a2c117981 */ /* 0x000ea8000c1e9900 */
[----:B------:R-:W2:Y:S04]  /*0800*/  LDG.E.CONSTANT R18, desc[UR10][R44.64+0x6180] ;  /* 0x0061800a2c127981 */ /* 0x000ea8000c1e9900 */
[----:B------:R-:W2:Y:S04]  /*0810*/  LDG.E.CONSTANT R19, desc[UR10][R44.64+0x6184] ;  /* 0x0061840a2c137981 */ /* 0x000ea8000c1e9900 */
[----:B---3--:R0:W-:Y:S01]  /*0820*/  STS.128 [R36+0x20], R20 ;  /* 0x0000201424007388 */ /* 0x0081e20000000c00 */
[----:B------:R-:W-:-:S03]  /*0830*/  ISETP.GT.U32.AND P0, PT, R6, 0x3, PT ;  /* 0x000000030600780c */ /* 0x000fc60003f04070 */
[----:B--2---:R0:W-:Y:S10]  /*0840*/  STS.128 [R36+0x30], R16 ;  /* 0x0000301024007388 */ /* 0x0041f40000000c00 */
[----:B------:R-:W-:Y:S05]  /*0850*/  @P0 BRA `(.L_x_1) ;  /* 0x0000000000f80947 */ /* 0x000fea0003800000 */
[----:B0-----:R-:W-:Y:S01]  /*0860*/  IADD3 R16, P0, PT, R15, UR8, RZ ;  /* 0x000000080f107c10 */ /* 0x001fe2000ff1e0ff */
[----:B------:R-:W-:Y:S01]  /*0870*/  VIADD R35, R35, 0x200 ;  /* 0x0000020023237836 */ /* 0x000fe20000000000 */
[----:B------:R-:W-:Y:S02]  /*0880*/  IADD3 R18, P1, PT, R14, UR8, RZ ;  /* 0x000000080e127c10 */ /* 0x000fe4000ff3e0ff */
[----:B------:R-:W-:Y:S02]  /*0890*/  IADD3.X R17, PT, PT, R47, UR9, RZ, P0, !PT ;  /* 0x000000092f117c10 */ /* 0x000fe400087fe4ff */
[----:B------:R-:W-:Y:S02]  /*08a0*/  IADD3 R20, P0, PT, R13, UR8, RZ ;  /* 0x000000080d147c10 */ /* 0x000fe4000ff1e0ff */
[C---:B------:R-:W-:Y:S02]  /*08b0*/  IADD3.X R19, PT, PT, R47.reuse, UR9, RZ, P1, !PT ;  /* 0x000000092f137c10 */ /* 0x040fe40008ffe4ff */
[----:B------:R-:W-:Y:S01]  /*08c0*/  IADD3.X R21, PT, PT, R47, UR9, RZ, P0, !PT ;  /* 0x000000092f157c10 */ /* 0x000fe200087fe4ff */
[----:B------:R-:W-:Y:S01]  /*08d0*/  IMAD.U32 R22, RZ, RZ, UR8 ;  /* 0x00000008ff167e24 */ /* 0x000fe2000f8e00ff */
[----:B------:R-:W2:Y:S01]  /*08e0*/  LDG.E.CONSTANT R17, desc[UR10][R16.64+-0x3c] ;  /* 0xffffc40a10117981 */ /* 0x000ea2000c1e9900 */
[----:B------:R-:W-:Y:S01]  /*08f0*/  IMAD.U32 R23, RZ, RZ, UR9 ;  /* 0x00000009ff177e24 */ /* 0x000fe2000f8e00ff */
[----:B------:R-:W-:-:S02]  /*0900*/  LEA R34, R34, R35, 0x18 ;  /* 0x0000002322227211 */ /* 0x000fc400078ec0ff */
[----:B------:R-:W2:Y:S04]  /*0910*/  LDG.E.CONSTANT R18, desc[UR10][R18.64+-0x3c] ;  /* 0xffffc40a12127981 */ /* 0x000ea8000c1e9900 */
[----:B------:R0:W2:Y:S02]  /*0920*/  LDG.E.CONSTANT R19, desc[UR10][R20.64+-0x3c] ;  /* 0xffffc40a14137981 */ /* 0x0000a4000c1e9900 */
[----:B0-----:R-:W-:-:S05]  /*0930*/  IMAD.WIDE.U32 R20, R0, 0x4, R22 ;  /* 0x0000000400147825 */ /* 0x001fca00078e0016 */
[----:B------:R0:W2:Y:S01]  /*0940*/  LDG.E.CONSTANT R16, desc[UR10][R20.64+-0x3c] ;  /* 0xffffc40a14107981 */ /* 0x0000a2000c1e9900 */
[----:B------:R-:W-:-:S04]  /*0950*/  IADD3 R36, P0, PT, R12, UR8, RZ ;  /* 0x000000080c247c10 */ /* 0x000fc8000ff1e0ff */
[----:B------:R-:W-:Y:S01]  /*0960*/  IADD3.X R37, PT, PT, R49, UR9, RZ, P0, !PT ;  /* 0x0000000931257c10 */ /* 0x000fe200087fe4ff */
[----:B0-----:R-:W-:-:S05]  /*0970*/  IMAD R20, R6, 0x40, R34 ;  /* 0x0000004006147824 */ /* 0x001fca00078e0222 */
[----:B--2---:R0:W-:Y:S02]  /*0980*/  STS.128 [R20], R16 ;  /* 0x0000001014007388 */ /* 0x0041e40000000c00 */
[----:B0-----:R-:W-:Y:S02]  /*0990*/  IADD3 R18, P0, PT, R11, UR8, RZ ;  /* 0x000000080b127c10 */ /* 0x001fe4000ff1e0ff */
[----:B------:R-:W2:Y:S02]  /*09a0*/  LDG.E.CONSTANT R16, desc[UR10][R36.64+-0x3c] ;  /* 0xffffc40a24107981 */ /* 0x000ea4000c1e9900 */
[----:B------:R-:W-:-:S05]  /*09b0*/  IADD3.X R19, PT, PT, R51, UR9, RZ, P0, !PT ;  /* 0x0000000933137c10 */ /* 0x000fca00087fe4ff */
[----:B------:R0:W2:Y:S02]  /*09c0*/  LDG.E.CONSTANT R17, desc[UR10][R18.64+-0x3c] ;  /* 0xffffc40a12117981 */ /* 0x0000a4000c1e9900 */
[----:B0-----:R-:W-:-:S04]  /*09d0*/  IADD3 R18, P0, PT, R10, UR8, RZ ;  /* 0x000000080a127c10 */ /* 0x001fc8000ff1e0ff */
[----:B------:R-:W-:Y:S02]  /*09e0*/  IADD3.X R19, PT, PT, R53, UR9, RZ, P0, !PT ;  /* 0x0000000935137c10 */ /* 0x000fe400087fe4ff */
[----:B------:R-:W-:-:S03]  /*09f0*/  IADD3 R34, P0, PT, R9, UR8, RZ ;  /* 0x0000000809227c10 */ /* 0x000fc6000ff1e0ff */
[----:B------:R-:W2:Y:S01]  /*0a00*/  LDG.E.CONSTANT R18, desc[UR10][R18.64+-0x3c] ;  /* 0xffffc40a12127981 */ /* 0x000ea2000c1e9900 */
[----:B------:R-:W-:-:S05]  /*0a10*/  IADD3.X R35, PT, PT, R55, UR9, RZ, P0, !PT ;  /* 0x0000000937237c10 */ /* 0x000fca00087fe4ff */
[----:B------:R0:W2:Y:S01]  /*0a20*/  LDG.E.CONSTANT R19, desc[UR10][R34.64+-0x3c] ;  /* 0xffffc40a22137981 */ /* 0x0000a2000c1e9900 */
[----:B------:R-:W-:Y:S02]  /*0a30*/  LOP3.LUT R21, R56, 0x20, RZ, 0xfc, !PT ;  /* 0x0000002038157812 */ /* 0x000fe400078efcff */
[----:B0-----:R-:W-:Y:S01]  /*0a40*/  LOP3.LUT R34, R62, 0x2c, RZ, 0xfc, !PT ;  /* 0x0000002c3e227812 */ /* 0x001fe200078efcff */
[----:B--2---:R0:W-:Y:S02]  /*0a50*/  STS.128 [R20+0x10], R16 ;  /* 0x0000101014007388 */ /* 0x0041e40000000c00 */
[----:B0-----:R-:W-:Y:S02]  /*0a60*/  IADD3 R16, P0, PT, R21, UR8, RZ ;  /* 0x0000000815107c10 */ /* 0x001fe4000ff1e0ff */
[----:B------:R-:W-:Y:S02]  /*0a70*/  LOP3.LUT R21, R58, 0x24, RZ, 0xfc, !PT ;  /* 0x000000243a157812 */ /* 0x000fe400078efcff */
[----:B------:R-:W-:-:S02]  /*0a80*/  IADD3.X R17, PT, PT, R57, UR9, RZ, P0, !PT ;  /* 0x0000000939117c10 */ /* 0x000fc400087fe4ff */
[----:B------:R-:W-:Y:S02]  /*0a90*/  IADD3 R18, P0, PT, R21, UR8, RZ ;  /* 0x0000000815127c10 */ /* 0x000fe4000ff1e0ff */
[----:B------:R-:W-:Y:S01]  /*0aa0*/  LOP3.LUT R21, R60, 0x28, RZ, 0xfc, !PT ;  /* 0x000000283c157812 */ /* 0x000fe200078efcff */
[----:B------:R-:W2:Y:S01]  /*0ab0*/  LDG.E.CONSTANT R16, desc[UR10][R16.64+-0x3c] ;  /* 0xffffc40a10107981 */ /* 0x000ea2000c1e9900 */
[----:B------:R-:W-:-:S05]  /*0ac0*/  IADD3.X R19, PT, PT, R59, UR9, RZ, P0, !PT ;  /* 0x000000093b137c10 */ /* 0x000fca00087fe4ff */
[----:B------:R0:W2:Y:S02]  /*0ad0*/  LDG.E.CONSTANT R17, desc[UR10][R18.64+-0x3c] ;  /* 0xffffc40a12117981 */ /* 0x0000a4000c1e9900 */
[----:B0-----:R-:W-:-:S04]  /*0ae0*/  IADD3 R18, P0, PT, R21, UR8, RZ ;  /* 0x0000000815127c10 */ /* 0x001fc8000ff1e0ff */
[----:B------:R-:W-:Y:S02]  /*0af0*/  IADD3.X R19, PT, PT, R61, UR9, RZ, P0, !PT ;  /* 0x000000093d137c10 */ /* 0x000fe400087fe4ff */
[----:B------:R-:W-:-:S03]  /*0b00*/  IADD3 R34, P0, PT, R34, UR8, RZ ;  /* 0x0000000822227c10 */ /* 0x000fc6000ff1e0ff */
[----:B------:R-:W2:Y:S01]  /*0b10*/  LDG.E.CONSTANT R18, desc[UR10][R18.64+-0x3c] ;  /* 0xffffc40a12127981 */ /* 0x000ea2000c1e9900 */
[----:B------:R-:W-:-:S05]  /*0b20*/  IADD3.X R35, PT, PT, R63, UR9, RZ, P0, !PT ;  /* 0x000000093f237c10 */ /* 0x000fca00087fe4ff */
[----:B------:R-:W2:Y:S01]  /*0b30*/  LDG.E.CONSTANT R19, desc[UR10][R34.64+-0x3c] ;  /* 0xffffc40a22137981 */ /* 0x000ea2000c1e9900 */
[----:B------:R-:W-:Y:S01]  /*0b40*/  LOP3.LUT R21, R64, 0x30, RZ, 0xfc, !PT ;  /* 0x0000003040157812 */ /* 0x000fe200078efcff */
[----:B------:R-:W-:Y:S02]  /*0b50*/  IMAD.WIDE.U32 R22, R2, 0x4, R22 ;  /* 0x0000000402167825 */ /* 0x000fe400078e0016 */
[----:B--2---:R0:W-:Y:S02]  /*0b60*/  STS.128 [R20+0x20], R16 ;  /* 0x0000201014007388 */ /* 0x0041e40000000c00 */
[----:B0-----:R-:W-:Y:S02]  /*0b70*/  IADD3 R16, P0, PT, R21, UR8, RZ ;  /* 0x0000000815107c10 */ /* 0x001fe4000ff1e0ff */
[----:B------:R0:W2:Y:S01]  /*0b80*/  LDG.E.CONSTANT R19, desc[UR10][R22.64] ;  /* 0x0000000a16137981 */ /* 0x0000a2000c1e9900 */
[----:B------:R-:W-:Y:S02]  /*0b90*/  LOP3.LUT R21, R66, 0x34, RZ, 0xfc, !PT ;  /* 0x0000003442157812 */ /* 0x000fe400078efcff */
[----:B------:R-:W-:-:S02]  /*0ba0*/  IADD3.X R17, PT, PT, R65, UR9, RZ, P0, !PT ;  /* 0x0000000941117c10 */ /* 0x000fc400087fe4ff */
[----:B------:R-:W-:Y:S02]  /*0bb0*/  IADD3 R34, P0, PT, R21, UR8, RZ ;  /* 0x0000000815227c10 */ /* 0x000fe4000ff1e0ff */
[----:B------:R-:W-:Y:S01]  /*0bc0*/  LOP3.LUT R21, R68, 0x38, RZ, 0xfc, !PT ;  /* 0x0000003844157812 */ /* 0x000fe200078efcff */
[----:B------:R-:W2:Y:S01]  /*0bd0*/  LDG.E.CONSTANT R16, desc[UR10][R16.64+-0x3c] ;  /* 0xffffc40a10107981 */ /* 0x000ea2000c1e9900 */
[----:B------:R-:W-:Y:S02]  /*0be0*/  IADD3.X R35, PT, PT, R67, UR9, RZ, P0, !PT ;  /* 0x0000000943237c10 */ /* 0x000fe400087fe4ff */
[----:B0-----:R-:W-:-:S04]  /*0bf0*/  IADD3 R22, P0, PT, R21, UR8, RZ ;  /* 0x0000000815167c10 */ /* 0x001fc8000ff1e0ff */
[----:B------:R-:W-:Y:S01]  /*0c00*/  IADD3.X R23, PT, PT, R69, UR9, RZ, P0, !PT ;  /* 0x0000000945177c10 */ /* 0x000fe200087fe4ff */
[----:B------:R-:W2:Y:S04]  /*0c10*/  LDG.E.CONSTANT R17, desc[UR10][R34.64+-0x3c] ;  /* 0xffffc40a22117981 */ /* 0x000ea8000c1e9900 */
[----:B------:R-:W2:Y:S04]  /*0c20*/  LDG.E.CONSTANT R18, desc[UR10][R22.64+-0x3c] ;  /* 0xffffc40a16127981 */ /* 0x000ea8000c1e9900 */
[----:B--2---:R1:W-:Y:S02]  /*0c30*/  STS.128 [R20+0x30], R16 ;  /* 0x0000301014007388 */ /* 0x0043e40000000c00 */
.L_x_1:
[----:B------:R-:W-:Y:S05]  /*0c40*/  BSYNC.RECONVERGENT B0 ;  /* 0x0000000000007941 */ /* 0x000fea0003800200 */
.L_x_0:
[----:B------:R-:W-:Y:S01]  /*0c50*/  BAR.SYNC.DEFER_BLOCKING 0x0 ;  /* 0x0000000000007b1d */ /* 0x000fe20000010000 */
[----:B------:R-:W-:Y:S01]  /*0c60*/  UIADD3 UR8, UP0, UPT, UR8, 0x400, URZ ;  /* 0x0000040008087890 */ /* 0x000fe2000ff1e0ff */
[----:B------:R-:W-:Y:S01]  /*0c70*/  IADD3 R44, P0, PT, R44, 0x8, RZ ;  /* 0x000000082c2c7810 */ /* 0x000fe20007f1e0ff */
[----:B------:R-:W-:Y:S01]  /*0c80*/  UIADD3 UR4, UPT, UPT, UR4, 0x1, URZ ;  /* 0x0000000104047890 */ /* 0x000fe2000fffe0ff */
[----:B------:R-:W-:Y:S01]  /*0c90*/  VIADD R3, R3, 0x2 ;  /* 0x0000000203037836 */ /* 0x000fe20000000000 */
[----:B------:R-:W-:Y:S02]  /*0ca0*/  UIADD3.X UR9, UPT, UPT, URZ, UR9, URZ, UP0, !UPT ;  /* 0x00000009ff097290 */ /* 0x000fe400087fe4ff */
[----:B------:R-:W-:Y:S01]  /*0cb0*/  UISETP.NE.AND UP0, UPT, UR4, 0x30, UPT ;  /* 0x000000300400788c */ /* 0x000fe2000bf05270 */
[----:B------:R-:W-:Y:S01]  /*0cc0*/  IMAD.X R45, RZ, RZ, R45, P0 ;  /* 0x000000ffff2d7224 */ /* 0x000fe200000e062d */
[----:B------:R-:W-:Y:S04]  /*0cd0*/  LDS.64 R34, [R5+UR5] ;  /* 0x0000000505227984 */ /* 0x000fe80008000a00 */
[----:B0-----:R-:W-:Y:S04]  /*0ce0*/  LDS.64 R36, [R5+UR5+0x10] ;  /* 0x0000100505247984 */ /* 0x001fe80008000a00 */
[----:B-1----:R-:W0:Y:S04]  /*0cf0*/  LDS.128 R16, [R8] ;  /* 0x0000000008107984 */ /* 0x002e280000000c00 */
[----:B------:R-:W1:Y:S01]  /*0d00*/  LDS.128 R20, [R8+0x40] ;  /* 0x0000400008147984 */ /* 0x000e620000000c00 */
[----:B0-----:R-:W-:Y:S01]  /*0d10*/  FFMA R29, R34, R16, R29 ;  /* 0x00000010221d7223 */ /* 0x001fe2000000001d */
[----:B------:R-:W-:Y:S01]  /*0d20*/  FFMA R32, R16, R36, R32 ;  /* 0x0000002410207223 */ /* 0x000fe20000000020 */
[-C--:B------:R-:W-:Y:S01]  /*0d30*/  FFMA R31, R34, R17.reuse, R31 ;  /* 0x00000011221f7223 */ /* 0x080fe2000000001f */
[----:B------:R-:W-:Y:S01]  /*0d40*/  FFMA R38, R36, R17, R38 ;  /* 0x0000001124267223 */ /* 0x000fe20000000026 */
[-C--:B------:R-:W-:Y:S01]  /*0d50*/  FFMA R33, R34, R18.reuse, R33 ;  /* 0x0000001222217223 */ /* 0x080fe20000000021 */
[----:B------:R-:W-:Y:S01]  /*0d60*/  FFMA R41, R36, R18, R41 ;  /* 0x0000001224297223 */ /* 0x000fe20000000029 */
[-C--:B------:R-:W-:Y:S01]  /*0d70*/  FFMA R40, R34, R19.reuse, R40 ;  /* 0x0000001322287223 */ /* 0x080fe20000000028 */
[----:B------:R-:W-:Y:S01]  /*0d80*/  FFMA R43, R36, R19, R43 ;  /* 0x00000013242b7223 */ /* 0x000fe2000000002b */
[C---:B-1----:R-:W-:Y:S01]  /*0d90*/  FFMA R26, R34.reuse, R20, R26 ;  /* 0x00000014221a7223 */ /* 0x042fe2000000001a */
[C---:B------:R-:W-:Y:S01]  /*0da0*/  FFMA R24, R34.reuse, R21, R24 ;  /* 0x0000001522187223 */ /* 0x040fe20000000018 */
[C---:B------:R-:W-:Y:S01]  /*0db0*/  FFMA R28, R34.reuse, R22, R28 ;  /* 0x00000016221c7223 */ /* 0x040fe2000000001c */
[----:B------:R-:W-:Y:S01]  /*0dc0*/  FFMA R27, R34, R23, R27 ;  /* 0x00000017221b7223 */ /* 0x000fe2000000001b */
[----:B------:R-:W-:Y:S01]  /*0dd0*/  FFMA R30, R20, R36, R30 ;  /* 0x00000024141e7223 */ /* 0x000fe2000000001e */
[C---:B------:R-:W-:Y:S01]  /*0de0*/  FFMA R39, R36.reuse, R21, R39 ;  /* 0x0000001524277223 */ /* 0x040fe20000000027 */
[C---:B------:R-:W-:Y:S01]  /*0df0*/  FFMA R42, R36.reuse, R22, R42 ;  /* 0x00000016242a7223 */ /* 0x040fe2000000002a */
[----:B------:R-:W-:Y:S01]  /*0e00*/  FFMA R25, R36, R23, R25 ;  /* 0x0000001724197223 */ /* 0x000fe20000000019 */
[----:B------:R-:W0:Y:S04]  /*0e10*/  LDS.128 R16, [R8+0x80] ;  /* 0x0000800008107984 */ /* 0x000e280000000c00 */
[----:B------:R-:W1:Y:S01]  /*0e20*/  LDS.128 R20, [R8+0xc0] ;  /* 0x0000c00008147984 */ /* 0x000e620000000c00 */
[C---:B0-----:R-:W-:Y:S01]  /*0e30*/  FFMA R29, R16.reuse, R35, R29 ;  /* 0x00000023101d7223 */ /* 0x041fe2000000001d */
[----:B------:R-:W-:Y:S01]  /*0e40*/  FFMA R32, R16, R37, R32 ;  /* 0x0000002510207223 */ /* 0x000fe20000000020 */
[----:B------:R-:W-:Y:S01]  /*0e50*/  FFMA R31, R35, R17, R31 ;  /* 0x00000011231f7223 */ /* 0x000fe2000000001f */
[-C--:B------:R-:W-:Y:S01]  /*0e60*/  FFMA R38, R17, R37.reuse, R38 ;  /* 0x0000002511267223 */ /* 0x080fe20000000026 */
[C---:B------:R-:W-:Y:S01]  /*0e70*/  FFMA R33, R35.reuse, R18, R33 ;  /* 0x0000001223217223 */ /* 0x040fe20000000021 */
[----:B------:R-:W-:Y:S01]  /*0e80*/  FFMA R41, R18, R37, R41 ;  /* 0x0000002512297223 */ /* 0x000fe20000000029 */
[----:B------:R-:W-:Y:S01]  /*0e90*/  FFMA R40, R35, R19, R40 ;  /* 0x0000001323287223 */ /* 0x000fe20000000028 */
[----:B------:R-:W-:Y:S01]  /*0ea0*/  FFMA R43, R19, R37, R43 ;  /* 0x00000025132b7223 */ /* 0x000fe2000000002b */
[C---:B-1----:R-:W-:Y:S01]  /*0eb0*/  FFMA R26, R20.reuse, R35, R26 ;  /* 0x00000023141a7223 */ /* 0x042fe2000000001a */
[C---:B------:R-:W-:Y:S01]  /*0ec0*/  FFMA R24, R35.reuse, R21, R24 ;  /* 0x0000001523187223 */ /* 0x040fe20000000018 */
[C---:B------:R-:W-:Y:S01]  /*0ed0*/  FFMA R28, R35.reuse, R22, R28 ;  /* 0x00000016231c7223 */ /* 0x040fe2000000001c */
[----:B------:R-:W-:Y:S01]  /*0ee0*/  FFMA R27, R35, R23, R27 ;  /* 0x00000017231b7223 */ /* 0x000fe2000000001b */
[-C--:B------:R-:W-:Y:S01]  /*0ef0*/  FFMA R30, R20, R37.reuse, R30 ;  /* 0x00000025141e7223 */ /* 0x080fe2000000001e */
[-C--:B------:R-:W-:Y:S01]  /*0f00*/  FFMA R39, R21, R37.reuse, R39 ;  /* 0x0000002515277223 */ /* 0x080fe20000000027 */
[-C--:B------:R-:W-:Y:S01]  /*0f10*/  FFMA R42, R22, R37.reuse, R42 ;  /* 0x00000025162a7223 */ /* 0x080fe2000000002a */
[----:B------:R-:W-:Y:S01]  /*0f20*/  FFMA R25, R23, R37, R25 ;  /* 0x0000002517197223 */ /* 0x000fe20000000019 */
[----:B------:R-:W-:Y:S06]  /*0f30*/  BRA.U UP0, `(.L_x_2) ;  /* 0xfffffff500c87547 */ /* 0x000fec000b83ffff */
[----:B------:R-:W0:Y:S01]  /*0f40*/  LDC.64 R2, c[0x0][0x398] ;  /* 0x0000e600ff027b82 */ /* 0x000e220000000a00 */
[----:B------:R-:W-:-:S05]  /*0f50*/  IMAD.SHL.U32 R0, R6, 0x4, RZ ;  /* 0x0000000406007824 */ /* 0x000fca00078e00ff */
[----:B------:R-:W-:-:S05]  /*0f60*/  LOP3.LUT R9, R0, 0xc, RZ, 0xc0, !PT ;  /* 0x0000000c00097812 */ /* 0x000fca00078ec0ff */
[----:B------:R-:W-:-:S04]  /*0f70*/  IMAD.IADD R9, R4, 0x1, R9 ;  /* 0x0000000104097824 */ /* 0x000fc800078e0209 */
[----:B0-----:R-:W-:Y:S01]  /*0f80*/  IMAD.WIDE.U32 R4, R9, 0x4, R2 ;  /* 0x0000000409047825 */ /* 0x001fe200078e0002 */
[----:B------:R-:W0:Y:S01]  /*0f90*/  S2R R17, SR_TID.X ;  /* 0x0000000000117919 */ /* 0x000e220000002100 */
[----:B------:R-:W1:Y:S03]  /*0fa0*/  LDC.64 R2, c[0x0][0x390] ;  /* 0x0000e400ff027b82 */ /* 0x000e660000000a00 */
[----:B------:R-:W2:Y:S04]  /*0fb0*/  LDG.E.CONSTANT R8, desc[UR10][R4.64] ;  /* 0x0000000a04087981 */ /* 0x000ea8000c1e9900 */
[----:B------:R-:W3:Y:S04]  /*0fc0*/  LDG.E.CONSTANT R11, desc[UR10][R4.64+0x40] ;  /* 0x0000400a040b7981 */ /* 0x000ee8000c1e9900 */
[----:B------:R-:W4:Y:S04]  /*0fd0*/  LDG.E.CONSTANT R12, desc[UR10][R4.64+0x44] ;  /* 0x0000440a040c7981 */ /* 0x000f28000c1e9900 */
[----:B------:R-:W5:Y:S04]  /*0fe0*/  LDG.E.CONSTANT R10, desc[UR10][R4.64+0x4] ;  /* 0x0000040a040a7981 */ /* 0x000f68000c1e9900 */
[----:B------:R-:W5:Y:S04]  /*0ff0*/  LDG.E.CONSTANT R14, desc[UR10][R4.64+0x8] ;  /* 0x0000080a040e7981 */ /* 0x000f68000c1e9900 */
[----:B------:R-:W5:Y:S04]  /*1000*/  LDG.E.CONSTANT R13, desc[UR10][R4.64+0x48] ;  /* 0x0000480a040d7981 */ /* 0x000f68000c1e9900 */
[----:B------:R-:W5:Y:S04]  /*1010*/  LDG.E.CONSTANT R15, desc[UR10][R4.64+0xc] ;  /* 0x00000c0a040f7981 */ /* 0x000f68000c1e9900 */
[----:B------:R0:W5:Y:S01]  /*1020*/  LDG.E.CONSTANT R16, desc[UR10][R4.64+0x4c] ;  /* 0x00004c0a04107981 */ /* 0x000162000c1e9900 */
[----:B------:R-:W-:-:S02]  /*1030*/  IMAD.SHL.U32 R6, R6, 0x800, RZ ;  /* 0x0000080006067824 */ /* 0x000fc400078e00ff */
[----:B------:R-:W-:Y:S01]  /*1040*/  IMAD.SHL.U32 R0, R7, 0x800, RZ ;  /* 0x0000080007007824 */ /* 0x000fe200078e00ff */
[----:B------:R-:W-:Y:S02]  /*1050*/  SHF.R.U32.HI R7, RZ, 0x2, R7 ;  /* 0x00000002ff077819 */ /* 0x000fe40000011607 */
[----:B------:R-:W-:Y:S02]  /*1060*/  LOP3.LUT R6, R6, 0x1fc000, RZ, 0xc0, !PT ;  /* 0x001fc00006067812 */ /* 0x000fe400078ec0ff */
[----:B------:R-:W-:Y:S02]  /*1070*/  LOP3.LUT R0, R0, 0x7ffc0000, RZ, 0xc0, !PT ;  /* 0x7ffc000000007812 */ /* 0x000fe400078ec0ff */
[----:B------:R-:W-:Y:S02]  /*1080*/  LOP3.LUT R7, R7, 0x1f, RZ, 0xc0, !PT ;  /* 0x0000001f07077812 */ /* 0x000fe400078ec0ff */
[----:B------:R-:W-:Y:S02]  /*1090*/  IADD3 R0, PT, PT, R9, R0, R6 ;  /* 0x0000000009007210 */ /* 0x000fe40007ffe006 */
[----:B0-----:R-:W-:-:S03]  /*10a0*/  SHF.R.U32.HI R17, RZ, 0x2, R17 ;  /* 0x00000002ff117819 */ /* 0x001fc60000011611 */
[----:B------:R-:W-:Y:S01]  /*10b0*/  IMAD R0, R7, 0x100, R0 ;  /* 0x0000010007007824 */ /* 0x000fe200078e0200 */
[----:B------:R-:W-:-:S05]  /*10c0*/  LOP3.LUT R5, R17, 0x1, RZ, 0xc0, !PT ;  /* 0x0000000111057812 */ /* 0x000fca00078ec0ff */
[----:B------:R-:W-:-:S04]  /*10d0*/  IMAD R5, R5, 0x80, R0 ;  /* 0x0000008005057824 */ /* 0x000fc800078e0200 */
[----:B-1----:R-:W-:-:S04]  /*10e0*/  IMAD.WIDE.U32 R2, R5, 0x4, R2 ;  /* 0x0000000405027825 */ /* 0x002fc800078e0002 */
[--C-:B--2---:R-:W-:Y:S01]  /*10f0*/  FADD R29, R29, R8.reuse ;  /* 0x000000081d1d7221 */ /* 0x104fe20000000000 */
[----:B------:R-:W-:Y:S01]  /*1100*/  FADD R8, R32, R8 ;  /* 0x0000000820087221 */ /* 0x000fe20000000000 */
[--C-:B---3--:R-:W-:Y:S01]  /*1110*/  FADD R26, R26, R11.reuse ;  /* 0x0000000b1a1a7221 */ /* 0x108fe20000000000 */
[----:B------:R-:W-:-:S03]  /*1120*/  FADD R11, R30, R11 ;  /* 0x0000000b1e0b7221 */ /* 0x000fc60000000000 */
[----:B------:R-:W-:Y:S01]  /*1130*/  FMNMX R9, RZ, R8, !PT ;  /* 0x00000008ff097209 */ /* 0x000fe20007800000 */
[--C-:B----4-:R-:W-:Y:S01]  /*1140*/  FADD R24, R24, R12.reuse ;  /* 0x0000000c18187221 */ /* 0x110fe20000000000 */
[----:B------:R-:W-:Y:S01]  /*1150*/  FADD R12, R39, R12 ;  /* 0x0000000c270c7221 */ /* 0x000fe20000000000 */
[----:B------:R-:W-:Y:S02]  /*1160*/  FMNMX R5, RZ, R26, !PT ;  /* 0x0000001aff057209 */ /* 0x000fe40007800000 */
[----:B------:R0:W-:Y:S01]  /*1170*/  STG.E desc[UR10][R2.64+0x8000], R9 ;  /* 0x0080000902007986 */ /* 0x0001e2000c10190a */
[--C-:B-----5:R-:W-:Y:S01]  /*1180*/  FADD R31, R31, R10.reuse ;  /* 0x0000000a1f1f7221 */ /* 0x120fe20000000000 */
[----:B------:R-:W-:Y:S01]  /*1190*/  FMNMX R11, RZ, R11, !PT ;  /* 0x0000000bff0b7209 */ /* 0x000fe20007800000 */
[----:B------:R-:W-:Y:S01]  /*11a0*/  FADD R10, R38, R10 ;  /* 0x0000000a260a7221 */ /* 0x000fe20000000000 */
[----:B------:R-:W-:Y:S01]  /*11b0*/  FMNMX R7, RZ, R24, !PT ;  /* 0x00000018ff077209 */ /* 0x000fe20007800000 */
[--C-:B------:R-:W-:Y:S01]  /*11c0*/  FADD R33, R33, R14.reuse ;  /* 0x0000000e21217221 */ /* 0x100fe20000000000 */
[----:B------:R-:W-:Y:S01]  /*11d0*/  FADD R14, R41, R14 ;  /* 0x0000000e290e7221 */ /* 0x000fe20000000000 */
[--C-:B------:R-:W-:Y:S01]  /*11e0*/  FADD R28, R28, R13.reuse ;  /* 0x0000000d1c1c7221 */ /* 0x100fe20000000000 */
[----:B------:R-:W-:Y:S01]  /*11f0*/  FADD R13, R42, R13 ;  /* 0x0000000d2a0d7221 */ /* 0x000fe20000000000 */
[----:B0-----:R-:W-:Y:S01]  /*1200*/  FMNMX R9, RZ, R12, !PT ;  /* 0x0000000cff097209 */ /* 0x001fe20007800000 */
[--C-:B------:R-:W-:Y:S01]  /*1210*/  FADD R40, R40, R15.reuse ;  /* 0x0000000f28287221 */ /* 0x100fe20000000000 */
[----:B------:R-:W-:Y:S01]  /*1220*/  FADD R15, R43, R15 ;  /* 0x0000000f2b0f7221 */ /* 0x000fe20000000000 */
[--C-:B------:R-:W-:Y:S01]  /*1230*/  FADD R27, R27, R16.reuse ;  /* 0x000000101b1b7221 */ /* 0x100fe20000000000 */
[----:B------:R-:W-:Y:S01]  /*1240*/  FADD R16, R25, R16 ;  /* 0x0000001019107221 */ /* 0x000fe20000000000 */
[----:B------:R0:W-:Y:S01]  /*1250*/  STG.E desc[UR10][R2.64+0x40], R5 ;  /* 0x0000400502007986 */ /* 0x0001e2000c10190a */
[----:B------:R-:W-:-:S02]  /*1260*/  FMNMX R29, RZ, R29, !PT ;  /* 0x0000001dff1d7209 */ /* 0x000fc40007800000 */
[----:B------:R-:W-:Y:S01]  /*1270*/  FMNMX R31, RZ, R31, !PT ;  /* 0x0000001fff1f7209 */ /* 0x000fe20007800000 */
[----:B------:R1:W-:Y:S01]  /*1280*/  STG.E desc[UR10][R2.64+0x8040], R11 ;  /* 0x0080400b02007986 */ /* 0x0003e2000c10190a */
[----:B------:R-:W-:Y:S02]  /*1290*/  FMNMX R17, RZ, R10, !PT ;  /* 0x0000000aff117209 */ /* 0x000fe40007800000 */
[----:B------:R-:W-:Y:S01]  /*12a0*/  FMNMX R33, RZ, R33, !PT ;  /* 0x00000021ff217209 */ /* 0x000fe20007800000 */
[----:B------:R2:W-:Y:S01]  /*12b0*/  STG.E desc[UR10][R2.64+0x44], R7 ;  /* 0x0000440702007986 */ /* 0x0005e2000c10190a */
[----:B------:R-:W-:Y:S02]  /*12c0*/  FMNMX R13, RZ, R13, !PT ;  /* 0x0000000dff0d7209 */ /* 0x000fe40007800000 */
[----:B------:R-:W-:Y:S01]  /*12d0*/  FMNMX R15, RZ, R15, !PT ;  /* 0x0000000fff0f7209 */ /* 0x000fe20007800000 */
[----:B------:R3:W-:Y:S01]  /*12e0*/  STG.E desc[UR10][R2.64+0x8044], R9 ;  /* 0x0080440902007986 */ /* 0x0007e2000c10190a */
[----:B0-----:R-:W-:-:S02]  /*12f0*/  FMNMX R5, RZ, R28, !PT ;  /* 0x0000001cff057209 */ /* 0x001fc40007800000 */
[----:B------:R-:W-:Y:S02]  /*1300*/  FMNMX R27, RZ, R27, !PT ;  /* 0x0000001bff1b7209 */ /* 0x000fe40007800000 */
[----:B-1----:R-:W-:Y:S02]  /*1310*/  FMNMX R11, RZ, R14, !PT ;  /* 0x0000000eff0b7209 */ /* 0x002fe40007800000 */
[----:B--2---:R-:W-:Y:S02]  /*1320*/  FMNMX R7, RZ, R40, !PT ;  /* 0x00000028ff077209 */ /* 0x004fe40007800000 */
[----:B---3--:R-:W-:Y:S01]  /*1330*/  FMNMX R9, RZ, R16, !PT ;  /* 0x00000010ff097209 */ /* 0x008fe20007800000 */
[----:B------:R-:W-:Y:S04]  /*1340*/  STG.E desc[UR10][R2.64], R29 ;  /* 0x0000001d02007986 */ /* 0x000fe8000c10190a */
        /* <DEDUP_REMOVED lines=9> */
[----:B------:R-:W-:Y:S01]  /*13e0*/  STG.E desc[UR10][R2.64+0x804c], R9 ;  /* 0x00804c0902007986 */ /* 0x000fe2000c10190a */
[----:B------:R-:W-:Y:S05]  /*13f0*/  EXIT ;  /* 0x000000000000794d */ /* 0x000fea0003800000 */
.L_x_3:
[----:B------:R-:W-:-:S00]  /*1400*/  BRA `(.L_x_3) ;  /* 0xfffffffc00fc7947 */ /* 0x000fc0000383ffff */
[----:B------:R-:W-:-:S00]  /*1410*/  NOP ;  /* 0x0000000000007918 */ /* 0x000fc00000000000 */
        /* <DEDUP_REMOVED lines=14> */
.L_x_4:


//--------------------- .nv.shared.my_kernel_kernel0 --------------------------
	.section	.nv.shared.my_kernel_kernel0,"aw",@nobits
	.sectionflags	@""
	.align	4
.nv.shared.my_kernel_kernel0:
	.zero		1792


//--------------------- .nv.shared.reserved.0     --------------------------
	.section	.nv.shared.reserved.0,"aw",@nobits
	.weak		__nv_reservedSMEM_offset_0_alias
	.size		__nv_reservedSMEM_offset_0_alias, 0, 64
	.other		__nv_reservedSMEM_offset_0_alias,@"STO_CUDA_RESERVED_SHARED STV_DEFAULT"
__nv_reservedSMEM_offset_0_alias:
	.zero		0
	.zero		64


//--------------------- .nv.constant0.my_kernel_kernel0 --------------------------
	.section	.nv.constant0.my_kernel_kernel0,"a",@progbits
	.sectionflags	@""
	.align	4
.nv.constant0.my_kernel_kernel0:
	.zero		928


//--------------------- SYMBOLS --------------------------

	.type		.nv.reservedSmem.offset0,@object
	.size		.nv.reservedSmem.offset0,0x4
	.type		.nv.reservedSmem.cap,@object
	.size		.nv.reservedSmem.cap,0x4
